	.headerflags	@"EF_CUDA_TEXMODE_UNIFIED EF_CUDA_64BIT_ADDRESS EF_CUDA_ACCELERATORS EF_CUDA_SM90 EF_CUDA_VIRTUAL_SM(EF_CUDA_SM90)"
	.elftype	@"ET_EXEC"


//--------------------- .nv.info                  --------------------------
	.section	.nv.info,"",@"SHT_CUDA_INFO"
	.align	4


	//----- nvinfo : EIATTR_REGCOUNT
	.align		4
        /*0000*/ 	.byte	0x04, 0x2f
        /*0002*/ 	.short	(.L_3 - .L_2)
	.align		4
.L_2:
        /*0004*/ 	.word	index@(triton_poi_fused__native_batch_norm_legit_no_training_relu_20)
        /*0008*/ 	.word	0x00000011


	//----- nvinfo : EIATTR_MIN_STACK_SIZE
	.align		4
.L_3:
        /*000c*/ 	.byte	0x04, 0x12
        /*000e*/ 	.short	(.L_5 - .L_4)
	.align		4
.L_4:
        /*0010*/ 	.word	index@(triton_poi_fused__native_batch_norm_legit_no_training_relu_20)
        /*0014*/ 	.word	0x00000000


	//----- nvinfo : EIATTR_FRAME_SIZE
	.align		4
.L_5:
        /*0018*/ 	.byte	0x04, 0x11
        /*001a*/ 	.short	(.L_7 - .L_6)
	.align		4
.L_6:
        /*001c*/ 	.word	index@(triton_poi_fused__native_batch_norm_legit_no_training_relu_20)
        /*0020*/ 	.word	0x00000000


	//----- nvinfo : EIATTR_MIN_STACK_SIZE
	.align		4
.L_7:
        /*0024*/ 	.byte	0x04, 0x12
        /*0026*/ 	.short	(.L_9 - .L_8)
	.align		4
.L_8:
        /*0028*/ 	.word	index@(triton_poi_fused__native_batch_norm_legit_no_training_relu_20)
        /*002c*/ 	.word	0x00000000
.L_9:


//--------------------- .nv.info.triton_poi_fused__native_batch_norm_legit_no_training_relu_20 --------------------------
	.section	.nv.info.triton_poi_fused__native_batch_norm_legit_no_training_relu_20,"",@"SHT_CUDA_INFO"
	.sectionflags	@""
	.align	4


	//----- nvinfo : EIATTR_CUDA_API_VERSION
	.align		4
        /*0000*/ 	.byte	0x04, 0x37
        /*0002*/ 	.short	(.L_11 - .L_10)
.L_10:
        /*0004*/ 	.word	0x0000007c


	//----- nvinfo : EIATTR_KPARAM_INFO
	.align		4
.L_11:
        /*0008*/ 	.byte	0x04, 0x17
        /*000a*/ 	.short	(.L_13 - .L_12)
.L_12:
        /*000c*/ 	.word	0x00000000
        /*0010*/ 	.short	0x0006
        /*0012*/ 	.short	0x0030
        /*0014*/ 	.byte	0x00, 0xf0, 0x11, 0x00


	//----- nvinfo : EIATTR_KPARAM_INFO
	.align		4
.L_13:
        /*0018*/ 	.byte	0x04, 0x17
        /*001a*/ 	.short	(.L_15 - .L_14)
.L_14:
        /*001c*/ 	.word	0x00000000
        /*0020*/ 	.short	0x0005
        /*0022*/ 	.short	0x0028
        /*0024*/ 	.byte	0x00, 0xf4, 0x21, 0x00


	//----- nvinfo : EIATTR_KPARAM_INFO
	.align		4
.L_15:
        /*0028*/ 	.byte	0x04, 0x17
        /*002a*/ 	.short	(.L_17 - .L_16)
.L_16:
        /*002c*/ 	.word	0x00000000
        /*0030*/ 	.short	0x0004
        /*0032*/ 	.short	0x0020
        /*0034*/ 	.byte	0x00, 0xf4, 0x21, 0x00


	//----- nvinfo : EIATTR_KPARAM_INFO
	.align		4
.L_17:
        /*0038*/ 	.byte	0x04, 0x17
        /*003a*/ 	.short	(.L_19 - .L_18)
.L_18:
        /*003c*/ 	.word	0x00000000
        /*0040*/ 	.short	0x0003
        /*0042*/ 	.short	0x0018
        /*0044*/ 	.byte	0x00, 0xf4, 0x21, 0x00


	//----- nvinfo : EIATTR_KPARAM_INFO
	.align		4
.L_19:
        /*0048*/ 	.byte	0x04, 0x17
        /*004a*/ 	.short	(.L_21 - .L_20)
.L_20:
        /*004c*/ 	.word	0x00000000
        /*0050*/ 	.short	0x0002
        /*0052*/ 	.short	0x0010
        /*0054*/ 	.byte	0x00, 0xf4, 0x21, 0x00


	//----- nvinfo : EIATTR_KPARAM_INFO
	.align		4
.L_21:
        /*0058*/ 	.byte	0x04, 0x17
        /*005a*/ 	.short	(.L_23 - .L_22)
.L_22:
        /*005c*/ 	.word	0x00000000
        /*0060*/ 	.short	0x0001
        /*0062*/ 	.short	0x0008
        /*0064*/ 	.byte	0x00, 0xf4, 0x21, 0x00


	//----- nvinfo : EIATTR_KPARAM_INFO
	.align		4
.L_23:
        /*0068*/ 	.byte	0x04, 0x17
        /*006a*/ 	.short	(.L_25 - .L_24)
.L_24:
        /*006c*/ 	.word	0x00000000
        /*0070*/ 	.short	0x0000
        /*0072*/ 	.short	0x0000
        /*0074*/ 	.byte	0x00, 0xf4, 0x21, 0x00


	//----- nvinfo : EIATTR_SPARSE_MMA_MASK
	.align		4
.L_25:
        /*0078*/ 	.byte	0x03, 0x50
        /*007a*/ 	.short	0x0000


	//----- nvinfo : EIATTR_MAXREG_COUNT
	.align		4
        /*007c*/ 	.byte	0x03, 0x1b
        /*007e*/ 	.short	0x00ff


	//----- nvinfo : EIATTR_EXIT_INSTR_OFFSETS
	.align		4
        /*0080*/ 	.byte	0x04, 0x1c
        /*0082*/ 	.short	(.L_27 - .L_26)


	//   ....[0]....
.L_26:
        /*0084*/ 	.word	0x00000360


	//----- nvinfo : EIATTR_REQNTID
	.align		4
.L_27:
        /*0088*/ 	.byte	0x04, 0x10
        /*008a*/ 	.short	(.L_29 - .L_28)
.L_28:
        /*008c*/ 	.word	0x00000100
        /*0090*/ 	.word	0x00000001
        /*0094*/ 	.word	0x00000001


	//----- nvinfo : EIATTR_CBANK_PARAM_SIZE
	.align		4
.L_29:
        /*0098*/ 	.byte	0x03, 0x19
        /*009a*/ 	.short	0x0034


	//----- nvinfo : EIATTR_PARAM_CBANK
	.align		4
        /*009c*/ 	.byte	0x04, 0x0a
        /*009e*/ 	.short	(.L_31 - .L_30)
	.align		4
.L_30:
        /*00a0*/ 	.word	index@(.nv.constant0.triton_poi_fused__native_batch_norm_legit_no_training_relu_20)
        /*00a4*/ 	.short	0x0210
        /*00a6*/ 	.short	0x0034


	//----- nvinfo : EIATTR_SW_WAR
	.align		4
.L_31:
        /*00a8*/ 	.byte	0x04, 0x36
        /*00aa*/ 	.short	(.L_33 - .L_32)
.L_32:
        /*00ac*/ 	.word	0x00000008
.L_33:


//--------------------- .nv.callgraph             --------------------------
	.section	.nv.callgraph,"",@"SHT_CUDA_CALLGRAPH"
	.align	4
	.sectionentsize	8
	.align		4
        /*0000*/ 	.word	0x00000000
	.align		4
        /*0004*/ 	.word	0xffffffff
	.align		4
        /*0008*/ 	.word	0x00000000
	.align		4
        /*000c*/ 	.word	0xfffffffe
	.align		4
        /*0010*/ 	.word	0x00000000
	.align		4
        /*0014*/ 	.word	0xfffffffd
	.align		4
        /*0018*/ 	.word	0x00000000
	.align		4
        /*001c*/ 	.word	0xfffffffc


//--------------------- .nv.constant4             --------------------------
	.section	.nv.constant4,"a",@progbits
	.align	8
	.align		8
.nv.constant4:
        /*0000*/ 	.dword	_$_str
	.align		8
        /*0008*/ 	.dword	_$_str_$_2


//--------------------- .text.triton_poi_fused__native_batch_norm_legit_no_training_relu_20 --------------------------
	.section	.text.triton_poi_fused__native_batch_norm_legit_no_training_relu_20,"ax",@progbits
	.align	128
        .global         triton_poi_fused__native_batch_norm_legit_no_training_relu_20
        .type           triton_poi_fused__native_batch_norm_legit_no_training_relu_20,@function
        .size           triton_poi_fused__native_batch_norm_legit_no_training_relu_20,(.L_x_1 - triton_poi_fused__native_batch_norm_legit_no_training_relu_20)
        .other          triton_poi_fused__native_batch_norm_legit_no_training_relu_20,@"STO_CUDA_ENTRY STV_DEFAULT"
triton_poi_fused__native_batch_norm_legit_no_training_relu_20:
.text.triton_poi_fused__native_batch_norm_legit_no_training_relu_20:
[----:B------:R-:W-:Y:S01]  /*0000*/  LDC R1, c[0x0][0x28] ;  /* 0x00000a00ff017b82 */ /* 0x000fe20000000800 */
[----:B------:R-:W1:Y:S07]  /*0010*/  S2R R0, SR_TID.X ;  /* 0x0000000000007919 */ /* 0x000e6e0000002100 */
[----:B------:R-:W2:Y:S01]  /*0020*/  LDC.64 R6, c[0x0][0x220] ;  /* 0x00008800ff067b82 */ /* 0x000ea20000000a00 */
[----:B------:R-:W-:Y:S01]  /*0030*/  ULDC.64 UR4, c[0x0][0x208] ;  /* 0x0000820000047ab9 */ /* 0x000fe20000000a00 */
[----:B------:R-:W3:Y:S06]  /*0040*/  S2R R5, SR_CTAID.X ;  /* 0x0000000000057919 */ /* 0x000eec0000002500 */
[----:B------:R-:W4:Y:S08]  /*0050*/  LDC.64 R8, c[0x0][0x228] ;  /* 0x00008a00ff087b82 */ /* 0x000f300000000a00 */
[----:B------:R-:W5:Y:S01]  /*0060*/  LDC.64 R10, c[0x0][0x230] ;  /* 0x00008c00ff0a7b82 */ /* 0x000f620000000a00 */
[----:B-1----:R-:W-:-:S02]  /*0070*/  SHF.L.U32 R0, R0, 0x1, RZ ;  /* 0x0000000100007819 */ /* 0x002fc400000006ff */
[----:B---3--:R-:W-:Y:S02]  /*0080*/  SHF.R.S32.HI R3, RZ, 0x16, R5 ;  /* 0x00000016ff037819 */ /* 0x008fe40000011405 */
[----:B------:R-:W-:Y:S02]  /*0090*/  LOP3.LUT R0, R0, 0x1fe, RZ, 0xc0, !PT ;  /* 0x000001fe00007812 */ /* 0x000fe400078ec0ff */
[----:B------:R-:W-:Y:S02]  /*00a0*/  SGXT R3, R3, 0x1 ;  /* 0x000000010303781a */ /* 0x000fe40000000200 */
[----:B------:R-:W-:-:S04]  /*00b0*/  LEA R0, R5, R0, 0x9 ;  /* 0x0000000005007211 */ /* 0x000fc800078e48ff */
[----:B------:R-:W-:-:S04]  /*00c0*/  LEA.HI R3, R3, R0, RZ, 0x6 ;  /* 0x0000000003037211 */ /* 0x000fc800078f30ff */
[----:B------:R-:W-:-:S05]  /*00d0*/  SHF.R.S32.HI R3, RZ, 0x6, R3 ;  /* 0x00000006ff037819 */ /* 0x000fca0000011403 */
[----:B------:R-:W-:-:S05]  /*00e0*/  IMAD.HI R2, R3, 0x2aaaaaab, RZ ;  /* 0x2aaaaaab03027827 */ /* 0x000fca00078e02ff */
[----:B------:R-:W-:-:S04]  /*00f0*/  SHF.R.U32.HI R5, RZ, 0x1f, R2 ;  /* 0x0000001fff057819 */ /* 0x000fc80000011602 */
[----:B------:R-:W-:Y:S02]  /*0100*/  LEA.HI R2, R2, R5, RZ, 0x1a ;  /* 0x0000000502027211 */ /* 0x000fe400078fd0ff */
[----:B------:R-:W1:Y:S03]  /*0110*/  LDC.64 R4, c[0x0][0x218] ;  /* 0x00008600ff047b82 */ /* 0x000e660000000a00 */
[----:B------:R-:W-:-:S04]  /*0120*/  IMAD R13, R2, -0x180, R3 ;  /* 0xfffffe80020d7824 */ /* 0x000fc800078e0203 */
[C---:B--2---:R-:W-:Y:S01]  /*0130*/  IMAD.WIDE R6, R13.reuse, 0x4, R6 ;  /* 0x000000040d067825 */ /* 0x044fe200078e0206 */
[----:B------:R-:W2:Y:S05]  /*0140*/  LDC.64 R2, c[0x0][0x210] ;  /* 0x00008400ff027b82 */ /* 0x000eaa0000000a00 */
[----:B------:R-:W3:Y:S01]  /*0150*/  LDG.E.EL R6, desc[UR4][R6.64] ;  /* 0x0000000406067981 */ /* 0x000ee2000c2e1900 */
[----:B----4-:R-:W-:-:S04]  /*0160*/  IMAD.WIDE R8, R13, 0x4, R8 ;  /* 0x000000040d087825 */ /* 0x010fc800078e0208 */
[C---:B-----5:R-:W-:Y:S02]  /*0170*/  IMAD.WIDE R10, R13.reuse, 0x4, R10 ;  /* 0x000000040d0a7825 */ /* 0x060fe400078e020a */
[----:B------:R-:W4:Y:S02]  /*0180*/  LDG.E.EL R8, desc[UR4][R8.64] ;  /* 0x0000000408087981 */ /* 0x000f24000c2e1900 */
[----:B-1----:R-:W-:Y:S02]  /*0190*/  IMAD.WIDE R4, R13, 0x4, R4 ;  /* 0x000000040d047825 */ /* 0x002fe400078e0204 */
[----:B------:R-:W4:Y:S04]  /*01a0*/  LDG.E.EL R11, desc[UR4][R10.64] ;  /* 0x000000040a0b7981 */ /* 0x000f28000c2e1900 */
[----:B------:R1:W5:Y:S01]  /*01b0*/  LDG.E.EL R12, desc[UR4][R4.64] ;  /* 0x00000004040c7981 */ /* 0x000362000c2e1900 */
[----:B--2---:R-:W-:-:S06]  /*01c0*/  IMAD.WIDE R2, R0, 0x4, R2 ;  /* 0x0000000400027825 */ /* 0x004fcc00078e0202 */
[----:B------:R-:W5:Y:S01]  /*01d0*/  LDG.E.64 R2, desc[UR4][R2.64] ;  /* 0x0000000402027981 */ /* 0x000f62000c1e1b00 */
[----:B------:R-:W-:Y:S01]  /*01e0*/  HFMA2.MMA R14, -RZ, RZ, 1.625, 0 ;  /* 0x3e800000ff0e7435 */ /* 0x000fe200000001ff */
[----:B-1----:R-:W1:Y:S02]  /*01f0*/  LDC.64 R4, c[0x0][0x238] ;  /* 0x00008e00ff047b82 */ /* 0x002e640000000a00 */
[----:B-1----:R-:W-:-:S04]  /*0200*/  IMAD.WIDE R4, R0, 0x4, R4 ;  /* 0x0000000400047825 */ /* 0x002fc800078e0204 */
[----:B---3--:R-:W-:-:S04]  /*0210*/  FADD R6, R6, 9.9999997473787516356e-06 ;  /* 0x3727c5ac06067421 */ /* 0x008fc80000000000 */
[----:B------:R-:W1:Y:S02]  /*0220*/  MUFU.SQRT R7, R6 ;  /* 0x0000000600077308 */ /* 0x000e640000002000 */
[C---:B-1----:R-:W-:Y:S02]  /*0230*/  FSETP.GT.AND P0, PT, R7.reuse, 8.50705917302346158658e+37, PT ;  /* 0x7e8000000700780b */ /* 0x042fe40003f04000 */
[----:B------:R-:W-:-:S11]  /*0240*/  FSETP.GEU.AND P1, PT, R7, 1.175494350822287508e-38, PT ;  /* 0x008000000700780b */ /* 0x000fd60003f2e000 */
[----:B------:R-:W-:-:S04]  /*0250*/  @P0 FMUL R7, R7, 0.25 ;  /* 0x3e80000007070820 */ /* 0x000fc80000400000 */
[----:B------:R-:W-:-:S06]  /*0260*/  @!P1 FMUL R7, R7, 16777216 ;  /* 0x4b80000007079820 */ /* 0x000fcc0000400000 */
[----:B------:R-:W1:Y:S01]  /*0270*/  MUFU.RCP R7, R7 ;  /* 0x0000000700077308 */ /* 0x000e620000001000 */
[----:B------:R-:W-:Y:S01]  /*0280*/  FSEL R14, R14, 1, P0 ;  /* 0x3f8000000e0e7808 */ /* 0x000fe20000000000 */
[----:B-----5:R-:W-:-:S04]  /*0290*/  FADD R2, R2, -R12 ;  /* 0x8000000c02027221 */ /* 0x020fc80000000000 */
[----:B------:R-:W-:Y:S01]  /*02a0*/  @!P1 FMUL R14, R14, 16777216 ;  /* 0x4b8000000e0e9820 */ /* 0x000fe20000400000 */
[----:B------:R-:W-:-:S03]  /*02b0*/  FADD R3, R3, -R12 ;  /* 0x8000000c03037221 */ /* 0x000fc60000000000 */
[----:B-1----:R-:W-:-:S04]  /*02c0*/  FMUL R14, R7, R14 ;  /* 0x0000000e070e7220 */ /* 0x002fc80000400000 */
[-C--:B------:R-:W-:Y:S01]  /*02d0*/  FMUL R2, R2, R14.reuse ;  /* 0x0000000e02027220 */ /* 0x080fe20000400000 */
[----:B------:R-:W-:-:S03]  /*02e0*/  FMUL R14, R3, R14 ;  /* 0x0000000e030e7220 */ /* 0x000fc60000400000 */
[C-C-:B----4-:R-:W-:Y:S01]  /*02f0*/  FFMA R2, R8.reuse, R2, R11.reuse ;  /* 0x0000000208027223 */ /* 0x150fe2000000000b */
[----:B------:R-:W-:-:S04]  /*0300*/  FFMA R14, R8, R14, R11 ;  /* 0x0000000e080e7223 */ /* 0x000fc8000000000b */
[----:B------:R-:W-:Y:S02]  /*0310*/  FSETP.GEU.AND P0, PT, R2, RZ, PT ;  /* 0x000000ff0200720b */ /* 0x000fe40003f0e000 */
[----:B------:R-:W-:Y:S02]  /*0320*/  FSETP.GEU.AND P1, PT, R14, RZ, PT ;  /* 0x000000ff0e00720b */ /* 0x000fe40003f2e000 */
[----:B------:R-:W-:Y:S02]  /*0330*/  FSEL R2, R2, RZ, P0 ;  /* 0x000000ff02027208 */ /* 0x000fe40000000000 */
[----:B------:R-:W-:-:S05]  /*0340*/  FSEL R3, R14, RZ, P1 ;  /* 0x000000ff0e037208 */ /* 0x000fca0000800000 */
[----:B------:R-:W-:Y:S01]  /*0350*/  STG.E.64 desc[UR4][R4.64], R2 ;  /* 0x0000000204007986 */ /* 0x000fe2000c101b04 */
[----:B------:R-:W-:Y:S05]  /*0360*/  EXIT ;  /* 0x000000000000794d */ /* 0x000fea0003800000 */
.L_x_0:
[----:B------:R-:W-:-:S00]  /*0370*/  BRA `(.L_x_0) ;  /* 0xfffffffc00fc7947 */ /* 0x000fc0000383ffff */
[----:B------:R-:W-:-:S00]  /*0380*/  NOP ;  /* 0x0000000000007918 */ /* 0x000fc00000000000 */
[----:B------:R-:W-:-:S00]  /*0390*/  NOP ;  /* 0x0000000000007918 */ /* 0x000fc00000000000 */
[----:B------:R-:W-:-:S00]  /*03a0*/  NOP ;  /* 0x0000000000007918 */ /* 0x000fc00000000000 */
[----:B------:R-:W-:-:S00]  /*03b0*/  NOP ;  /* 0x0000000000007918 */ /* 0x000fc00000000000 */
[----:B------:R-:W-:-:S00]  /*03c0*/  NOP ;  /* 0x0000000000007918 */ /* 0x000fc00000000000 */
[----:B------:R-:W-:-:S00]  /*03d0*/  NOP ;  /* 0x0000000000007918 */ /* 0x000fc00000000000 */
[----:B------:R-:W-:-:S00]  /*03e0*/  NOP ;  /* 0x0000000000007918 */ /* 0x000fc00000000000 */
[----:B------:R-:W-:-:S00]  /*03f0*/  NOP ;  /* 0x0000000000007918 */ /* 0x000fc00000000000 */
.L_x_1:


//--------------------- .nv.global.init           --------------------------
	.section	.nv.global.init,"aw",@progbits
.nv.global.init:
	.type		_$_str,@object
	.size		_$_str,(_$_str_$_2 - _$_str)
_$_str:
        /*0000*/ 	.byte	0x5f, 0x5f, 0x43, 0x55, 0x44, 0x41, 0x5f, 0x46, 0x54, 0x5a, 0x00
	.type		_$_str_$_2,@object
	.size		_$_str_$_2,(.L_1 - _$_str_$_2)
_$_str_$_2:
        /*000b*/ 	.byte	0x5f, 0x5f, 0x43, 0x55, 0x44, 0x41, 0x5f, 0x50, 0x52, 0x45, 0x43, 0x5f, 0x53, 0x51, 0x52, 0x54
        /*001b*/ 	.byte	0x00
.L_1:


//--------------------- .nv.constant0.triton_poi_fused__native_batch_norm_legit_no_training_relu_20 --------------------------
	.section	.nv.constant0.triton_poi_fused__native_batch_norm_legit_no_training_relu_20,"a",@progbits
	.sectionflags	@""
	.align	4
.nv.constant0.triton_poi_fused__native_batch_norm_legit_no_training_relu_20:
	.zero		580
